//
// Generated by NVIDIA NVVM Compiler
//
// Compiler Build ID: CL-36424714
// Cuda compilation tools, release 13.0, V13.0.88
// Based on NVVM 20.0.0
//

.version 9.0
.target sm_100
.address_size 64

	// .globl	_Z12deviceKernelv
.extern .func  (.param .b32 func_retval0) vprintf
(
	.param .b64 vprintf_param_0,
	.param .b64 vprintf_param_1
)
;
.global .align 1 .b8 $str[12] = {72, 101, 108, 108, 111, 32, 87, 111, 114, 108, 100};
.global .align 1 .b8 $str$1[4] = {37, 100, 10};

.visible .entry _Z12deviceKernelv()
{
	.reg .b32 	%r<3>;
	.reg .b64 	%rd<3>;

	mov.u64 	%rd1, $str;
	cvta.global.u64 	%rd2, %rd1;
	{ // callseq 0, 0
	.param .b64 param0;
	st.param.b64 	[param0], %rd2;
	.param .b64 param1;
	st.param.b64 	[param1], 0;
	.param .b32 retval0;
	call.uni (retval0), 
	vprintf, 
	(
	param0, 
	param1
	);
	ld.param.b32 	%r1, [retval0];
	} // callseq 0
	ret;

}
	// .globl	_Z14gpuDoSomethingv
.visible .entry _Z14gpuDoSomethingv()
{
	.local .align 8 .b8 	__local_depot1[8];
	.reg .b64 	%SP;
	.reg .b64 	%SPL;
	.reg .b32 	%r<5>;
	.reg .b64 	%rd<5>;

	mov.u64 	%SPL, __local_depot1;
	cvta.local.u64 	%SP, %SPL;
	add.u64 	%rd1, %SP, 0;
	add.u64 	%rd2, %SPL, 0;
	mov.u32 	%r1, %tid.x;
	mul.lo.s32 	%r2, %r1, %r1;
	st.local.u32 	[%rd2], %r2;
	mov.u64 	%rd3, $str$1;
	cvta.global.u64 	%rd4, %rd3;
	{ // callseq 1, 0
	.param .b64 param0;
	st.param.b64 	[param0], %rd4;
	.param .b64 param1;
	st.param.b64 	[param1], %rd1;
	.param .b32 retval0;
	call.uni (retval0), 
	vprintf, 
	(
	param0, 
	param1
	);
	ld.param.b32 	%r3, [retval0];
	} // callseq 1
	ret;

}


// ===== COMPILED SASS (sm_100) =====

	.target	sm_100

	.elftype	@"ET_EXEC"


//--------------------- .note.nv.tkinfo           --------------------------
	.section	.note.nv.tkinfo,"",@"SHT_NOTE"
	.sectionflags	@"SHF_NOTE_NV_TKINFO"
	.tkinfo
        /*0018*/ 	.word	0x00000002
        /*0030*/ 	.string	""
        /*0030*/ 	.string	"ptxas"
        /*0030*/ 	.string	"Cuda compilation tools, release 13.0, V13.0.88"
        /*0030*/ 	.string	"Build cuda_13.0.r13.0/compiler.36424714_0"
        /*0030*/ 	.string	"-arch sm_100 -m 64 "



//--------------------- .note.nv.cuinfo           --------------------------
	.section	.note.nv.cuinfo,"",@"SHT_NOTE"
	.sectionflags	@"SHF_NOTE_NV_CUINFO"
        /*0018*/ 	.short	0x0002
        /*001a*/ 	.short	0x0064
        /*001c*/ 	.short	0x0082
	.zero		2


//--------------------- .nv.info                  --------------------------
	.section	.nv.info,"",@"SHT_CUDA_INFO"
	.align	4


	//----- nvinfo : EIATTR_REGCOUNT
	.align		4
        /*0000*/ 	.byte	0x04, 0x2f
        /*0002*/ 	.short	(.L_3 - .L_2)
	.align		4
.L_2:
        /*0004*/ 	.word	index@(_Z12deviceKernelv)
        /*0008*/ 	.word	0x00000018


	//----- nvinfo : EIATTR_FRAME_SIZE
	.align		4
.L_3:
        /*000c*/ 	.byte	0x04, 0x11
        /*000e*/ 	.short	(.L_5 - .L_4)
	.align		4
.L_4:
        /*0010*/ 	.word	index@(_Z12deviceKernelv)
        /*0014*/ 	.word	0x00000000


	//----- nvinfo : EIATTR_REGCOUNT
	.align		4
.L_5:
        /*0018*/ 	.byte	0x04, 0x2f
        /*001a*/ 	.short	(.L_7 - .L_6)
	.align		4
.L_6:
        /*001c*/ 	.word	index@(_Z14gpuDoSomethingv)
        /*0020*/ 	.word	0x00000018


	//----- nvinfo : EIATTR_FRAME_SIZE
	.align		4
.L_7:
        /*0024*/ 	.byte	0x04, 0x11
        /*0026*/ 	.short	(.L_9 - .L_8)
	.align		4
.L_8:
        /*0028*/ 	.word	index@(_Z14gpuDoSomethingv)
        /*002c*/ 	.word	0x00000008


	//----- nvinfo : EIATTR_MIN_STACK_SIZE
	.align		4
.L_9:
        /*0030*/ 	.byte	0x04, 0x12
        /*0032*/ 	.short	(.L_11 - .L_10)
	.align		4
.L_10:
        /*0034*/ 	.word	index@(_Z14gpuDoSomethingv)
        /*0038*/ 	.word	0x00000008


	//----- nvinfo : EIATTR_MIN_STACK_SIZE
	.align		4
.L_11:
        /*003c*/ 	.byte	0x04, 0x12
        /*003e*/ 	.short	(.L_13 - .L_12)
	.align		4
.L_12:
        /*0040*/ 	.word	index@(_Z12deviceKernelv)
        /*0044*/ 	.word	0x00000000
.L_13:


//--------------------- .nv.compat                --------------------------
	.section	.nv.compat,"",@"SHT_CUDA_COMPAT_INFO"
	.align	4
        /*0000*/ 	.byte	0x02, 0x09, 0x00, 0x00, 0x02, 0x02, 0x01, 0x00, 0x02, 0x05, 0x05, 0x00, 0x03, 0x07, 0x01, 0x01
        /*0010*/ 	.byte	0x02, 0x03, 0x00, 0x00, 0x02, 0x06, 0x01, 0x00, 0x04, 0x0b, 0x08, 0x00, 0x09, 0x00, 0x00, 0x00
        /*0020*/ 	.byte	0x00, 0x00, 0x00, 0x00


//--------------------- .nv.info._Z14gpuDoSomethingv --------------------------
	.section	.nv.info._Z14gpuDoSomethingv,"",@"SHT_CUDA_INFO"
	.sectionflags	@""
	.align	4


	//----- nvinfo : EIATTR_CUDA_API_VERSION
	.align		4
        /*0000*/ 	.byte	0x04, 0x37
        /*0002*/ 	.short	(.L_15 - .L_14)
.L_14:
        /*0004*/ 	.word	0x00000082


	//----- nvinfo : EIATTR_SPARSE_MMA_MASK
	.align		4
.L_15:
        /*0008*/ 	.byte	0x03, 0x50
        /*000a*/ 	.short	0x0000


	//----- nvinfo : EIATTR_MAXREG_COUNT
	.align		4
        /*000c*/ 	.byte	0x03, 0x1b
        /*000e*/ 	.short	0x00ff


	//----- nvinfo : EIATTR_EXTERNS
	.align		4
        /*0010*/ 	.byte	0x04, 0x0f
        /*0012*/ 	.short	(.L_17 - .L_16)


	//   ....[0]....
	.align		4
.L_16:
        /*0014*/ 	.word	index@(vprintf)


	//----- nvinfo : EIATTR_MERCURY_ISA_VERSION
	.align		4
.L_17:
        /*0018*/ 	.byte	0x03, 0x5f
        /*001a*/ 	.short	0x0101


	//----- nvinfo : EIATTR_VRC_CTA_INIT_COUNT
	.align		4
        /*001c*/ 	.byte	0x02, 0x4a
	.zero		1
	.zero		1


	//----- nvinfo : EIATTR_SYSCALL_OFFSETS
	.align		4
        /*0020*/ 	.byte	0x04, 0x46
        /*0022*/ 	.short	(.L_19 - .L_18)


	//   ....[0]....
.L_18:
        /*0024*/ 	.word	0x000000f0


	//----- nvinfo : EIATTR_EXIT_INSTR_OFFSETS
	.align		4
.L_19:
        /*0028*/ 	.byte	0x04, 0x1c
        /*002a*/ 	.short	(.L_21 - .L_20)


	//   ....[0]....
.L_20:
        /*002c*/ 	.word	0x00000100


	//----- nvinfo : EIATTR_SW_WAR
	.align		4
.L_21:
        /*0030*/ 	.byte	0x04, 0x36
        /*0032*/ 	.short	(.L_23 - .L_22)
.L_22:
        /*0034*/ 	.word	0x00000008
.L_23:


//--------------------- .nv.info._Z12deviceKernelv --------------------------
	.section	.nv.info._Z12deviceKernelv,"",@"SHT_CUDA_INFO"
	.sectionflags	@""
	.align	4


	//----- nvinfo : EIATTR_CUDA_API_VERSION
	.align		4
        /*0000*/ 	.byte	0x04, 0x37
        /*0002*/ 	.short	(.L_25 - .L_24)
.L_24:
        /*0004*/ 	.word	0x00000082


	//----- nvinfo : EIATTR_SPARSE_MMA_MASK
	.align		4
.L_25:
        /*0008*/ 	.byte	0x03, 0x50
        /*000a*/ 	.short	0x0000


	//----- nvinfo : EIATTR_MAXREG_COUNT
	.align		4
        /*000c*/ 	.byte	0x03, 0x1b
        /*000e*/ 	.short	0x00ff


	//----- nvinfo : EIATTR_EXTERNS
	.align		4
        /*0010*/ 	.byte	0x04, 0x0f
        /*0012*/ 	.short	(.L_27 - .L_26)


	//   ....[0]....
	.align		4
.L_26:
        /*0014*/ 	.word	index@(vprintf)


	//----- nvinfo : EIATTR_MERCURY_ISA_VERSION
	.align		4
.L_27:
        /*0018*/ 	.byte	0x03, 0x5f
        /*001a*/ 	.short	0x0101


	//----- nvinfo : EIATTR_VRC_CTA_INIT_COUNT
	.align		4
        /*001c*/ 	.byte	0x02, 0x4a
	.zero		1
	.zero		1


	//----- nvinfo : EIATTR_SYSCALL_OFFSETS
	.align		4
        /*0020*/ 	.byte	0x04, 0x46
        /*0022*/ 	.short	(.L_29 - .L_28)


	//   ....[0]....
.L_28:
        /*0024*/ 	.word	0x00000080


	//----- nvinfo : EIATTR_EXIT_INSTR_OFFSETS
	.align		4
.L_29:
        /*0028*/ 	.byte	0x04, 0x1c
        /*002a*/ 	.short	(.L_31 - .L_30)


	//   ....[0]....
.L_30:
        /*002c*/ 	.word	0x00000090


	//----- nvinfo : EIATTR_SW_WAR
	.align		4
.L_31:
        /*0030*/ 	.byte	0x04, 0x36
        /*0032*/ 	.short	(.L_33 - .L_32)
.L_32:
        /*0034*/ 	.word	0x00000008
.L_33:


//--------------------- .nv.callgraph             --------------------------
	.section	.nv.callgraph,"",@"SHT_CUDA_CALLGRAPH"
	.align	4
	.sectionentsize	8
	.align		4
        /*0000*/ 	.word	0x00000000
	.align		4
        /*0004*/ 	.word	0xffffffff
	.align		4
        /*0008*/ 	.word	index@(_Z14gpuDoSomethingv)
	.align		4
        /*000c*/ 	.word	index@(vprintf)
	.align		4
        /*0010*/ 	.word	index@(_Z12deviceKernelv)
	.align		4
        /*0014*/ 	.word	index@(vprintf)
	.align		4
        /*0018*/ 	.word	0x00000000
	.align		4
        /*001c*/ 	.word	0xfffffffe
	.align		4
        /*0020*/ 	.word	0x00000000
	.align		4
        /*0024*/ 	.word	0xfffffffd
	.align		4
        /*0028*/ 	.word	0x00000000
	.align		4
        /*002c*/ 	.word	0xfffffffc


//--------------------- .nv.constant4             --------------------------
	.section	.nv.constant4,"a",@progbits
	.align	8
	.align		8
.nv.constant4:
        /*0000*/ 	.dword	vprintf
	.align		8
        /*0008*/ 	.dword	$str
	.align		8
        /*0010*/ 	.dword	$str$1


//--------------------- .text._Z14gpuDoSomethingv --------------------------
	.section	.text._Z14gpuDoSomethingv,"ax",@progbits
	.align	128
        .global         _Z14gpuDoSomethingv
        .type           _Z14gpuDoSomethingv,@function
        .size           _Z14gpuDoSomethingv,(.L_x_4 - _Z14gpuDoSomethingv)
        .other          _Z14gpuDoSomethingv,@"STO_CUDA_ENTRY STV_DEFAULT"
_Z14gpuDoSomethingv:
.text._Z14gpuDoSomethingv:
[----:B------:R-:W0:Y:S01]  /*0000*/  LDC R1, c[0x0][0x37c] ;  /* 0x0000df00ff017b82 */ /* 0x000e220000000800 */
[----:B------:R-:W1:Y:S01]  /*0010*/  S2R R0, SR_TID.X ;  /* 0x0000000000007919 */ /* 0x000e620000002100 */
[----:B------:R-:W-:Y:S01]  /*0020*/  MOV R2, 0x0 ;  /* 0x0000000000027802 */ /* 0x000fe20000000f00 */
[----:B0-----:R-:W-:Y:S01]  /*0030*/  VIADD R1, R1, 0xfffffff8 ;  /* 0xfffffff801017836 */ /* 0x001fe20000000000 */
[----:B------:R-:W0:Y:S04]  /*0040*/  LDCU UR4, c[0x0][0x2f8] ;  /* 0x00005f00ff0477ac */ /* 0x000e280008000800 */
[----:B------:R-:W2:Y:S01]  /*0050*/  LDC.64 R2, c[0x4][R2] ;  /* 0x0100000002027b82 */ /* 0x000ea20000000a00 */
[----:B------:R-:W3:Y:S01]  /*0060*/  LDCU.64 UR6, c[0x4][0x10] ;  /* 0x01000200ff0677ac */ /* 0x000ee20008000a00 */
[----:B------:R-:W4:Y:S01]  /*0070*/  LDCU UR5, c[0x0][0x2fc] ;  /* 0x00005f80ff0577ac */ /* 0x000f220008000800 */
[----:B0-----:R-:W-:Y:S01]  /*0080*/  IADD3 R6, P0, PT, R1, UR4, RZ ;  /* 0x0000000401067c10 */ /* 0x001fe2000ff1e0ff */
[----:B---3--:R-:W-:Y:S01]  /*0090*/  IMAD.U32 R4, RZ, RZ, UR6 ;  /* 0x00000006ff047e24 */ /* 0x008fe2000f8e00ff */
[----:B------:R-:W-:-:S03]  /*00a0*/  MOV R5, UR7 ;  /* 0x0000000700057c02 */ /* 0x000fc60008000f00 */
[----:B----4-:R-:W-:Y:S02]  /*00b0*/  IMAD.X R7, RZ, RZ, UR5, P0 ;  /* 0x00000005ff077e24 */ /* 0x010fe400080e06ff */
[----:B-1----:R-:W-:-:S05]  /*00c0*/  IMAD R0, R0, R0, RZ ;  /* 0x0000000000007224 */ /* 0x002fca00078e02ff */
[----:B------:R0:W-:Y:S02]  /*00d0*/  STL [R1], R0 ;  /* 0x0000000001007387 */ /* 0x0001e40000100800 */
[----:B------:R-:W-:-:S07]  /*00e0*/  LEPC R20, `(.L_x_0) ;  /* 0x000000001014794e */ /* 0x000fce0000000000 */
[----:B0-2---:R-:W-:Y:S05]  /*00f0*/  CALL.ABS.NOINC R2 ;  /* 0x0000000002007343 */ /* 0x005fea0003c00000 */
.L_x_0:
[----:B------:R-:W-:Y:S05]  /*0100*/  EXIT ;  /* 0x000000000000794d */ /* 0x000fea0003800000 */
.L_x_1:
[----:B------:R-:W-:-:S00]  /*0110*/  BRA `(.L_x_1) ;  /* 0xfffffffc00fc7947 */ /* 0x000fc0000383ffff */
[----:B------:R-:W-:-:S00]  /*0120*/  NOP ;  /* 0x0000000000007918 */ /* 0x000fc00000000000 */
        /* <DEDUP_REMOVED lines=13> */
.L_x_4:


//--------------------- .text._Z12deviceKernelv   --------------------------
	.section	.text._Z12deviceKernelv,"ax",@progbits
	.align	128
        .global         _Z12deviceKernelv
        .type           _Z12deviceKernelv,@function
        .size           _Z12deviceKernelv,(.L_x_5 - _Z12deviceKernelv)
        .other          _Z12deviceKernelv,@"STO_CUDA_ENTRY STV_DEFAULT"
_Z12deviceKernelv:
.text._Z12deviceKernelv:
[----:B------:R-:W0:Y:S01]  /*0000*/  LDC R1, c[0x0][0x37c] ;  /* 0x0000df00ff017b82 */ /* 0x000e220000000800 */
[----:B------:R-:W-:Y:S01]  /*0010*/  MOV R0, 0x0 ;  /* 0x0000000000007802 */ /* 0x000fe20000000f00 */
[----:B------:R-:W1:Y:S01]  /*0020*/  LDCU.64 UR4, c[0x4][0x8] ;  /* 0x01000100ff0477ac */ /* 0x000e620008000a00 */
[----:B------:R-:W-:-:S05]  /*0030*/  CS2R R6, SRZ ;  /* 0x0000000000067805 */ /* 0x000fca000001ff00 */
[----:B------:R2:W3:Y:S01]  /*0040*/  LDC.64 R2, c[0x4][R0] ;  /* 0x0100000000027b82 */ /* 0x0004e20000000a00 */
[----:B-1----:R-:W-:Y:S02]  /*0050*/  IMAD.U32 R4, RZ, RZ, UR4 ;  /* 0x00000004ff047e24 */ /* 0x002fe4000f8e00ff */
[----:B--2---:R-:W-:-:S07]  /*0060*/  IMAD.U32 R5, RZ, RZ, UR5 ;  /* 0x00000005ff057e24 */ /* 0x004fce000f8e00ff */
[----:B------:R-:W-:-:S07]  /*0070*/  LEPC R20, `(.L_x_2) ;  /* 0x000000001014794e */ /* 0x000fce0000000000 */
[----:B0--3--:R-:W-:Y:S05]  /*0080*/  CALL.ABS.NOINC R2 ;  /* 0x0000000002007343 */ /* 0x009fea0003c00000 */
.L_x_2:
[----:B------:R-:W-:Y:S05]  /*0090*/  EXIT ;  /* 0x000000000000794d */ /* 0x000fea0003800000 */
.L_x_3:
        /* <DEDUP_REMOVED lines=14> */
.L_x_5:


//--------------------- .nv.global.init           --------------------------
	.section	.nv.global.init,"aw",@progbits
.nv.global.init:
	.type		$str$1,@object
	.size		$str$1,($str - $str$1)
$str$1:
        /*0000*/ 	.byte	0x25, 0x64, 0x0a, 0x00
	.type		$str,@object
	.size		$str,(.L_0 - $str)
$str:
        /*0004*/ 	.byte	0x48, 0x65, 0x6c, 0x6c, 0x6f, 0x20, 0x57, 0x6f, 0x72, 0x6c, 0x64, 0x00
.L_0:


//--------------------- .nv.shared.reserved.0     --------------------------
	.section	.nv.shared.reserved.0,"aw",@nobits
	.weak		__nv_reservedSMEM_offset_0_alias
	.size		__nv_reservedSMEM_offset_0_alias, 0, 64
	.other		__nv_reservedSMEM_offset_0_alias,@"STO_CUDA_RESERVED_SHARED STV_DEFAULT"
__nv_reservedSMEM_offset_0_alias:
	.zero		0
	.zero		64


//--------------------- .nv.constant0._Z14gpuDoSomethingv --------------------------
	.section	.nv.constant0._Z14gpuDoSomethingv,"a",@progbits
	.sectionflags	@""
	.align	4
.nv.constant0._Z14gpuDoSomethingv:
	.zero		896


//--------------------- .nv.constant0._Z12deviceKernelv --------------------------
	.section	.nv.constant0._Z12deviceKernelv,"a",@progbits
	.sectionflags	@""
	.align	4
.nv.constant0._Z12deviceKernelv:
	.zero		896


//--------------------- SYMBOLS --------------------------

	.type		.nv.reservedSmem.offset0,@object
	.size		.nv.reservedSmem.offset0,0x4
	.type		vprintf,@function
